	.headerflags	@"EF_CUDA_TEXMODE_UNIFIED EF_CUDA_64BIT_ADDRESS EF_CUDA_SM86 EF_CUDA_VIRTUAL_SM(EF_CUDA_SM86)"
	.elftype	@"ET_EXEC"


//--------------------- .nv.info                  --------------------------
	.section	.nv.info,"",@"SHT_CUDA_INFO"
	.align	4


	//----- nvinfo : EIATTR_REGCOUNT
	.align		4
        /*0000*/ 	.byte	0x04, 0x2f
        /*0002*/ 	.short	(.L_1 - .L_0)
	.align		4
.L_0:
        /*0004*/ 	.word	index@(_Z24warpSchedule_test_kernel6float4PjS0_Pf)
        /*0008*/ 	.word	0x00000020


	//----- nvinfo : EIATTR_MAX_STACK_SIZE
	.align		4
.L_1:
        /*000c*/ 	.byte	0x04, 0x23
        /*000e*/ 	.short	(.L_3 - .L_2)
	.align		4
.L_2:
        /*0010*/ 	.word	index@(_Z24warpSchedule_test_kernel6float4PjS0_Pf)
        /*0014*/ 	.word	0x00000000


	//----- nvinfo : EIATTR_MIN_STACK_SIZE
	.align		4
.L_3:
        /*0018*/ 	.byte	0x04, 0x12
        /*001a*/ 	.short	(.L_5 - .L_4)
	.align		4
.L_4:
        /*001c*/ 	.word	index@(_Z24warpSchedule_test_kernel6float4PjS0_Pf)
        /*0020*/ 	.word	0x00000000


	//----- nvinfo : EIATTR_FRAME_SIZE
	.align		4
.L_5:
        /*0024*/ 	.byte	0x04, 0x11
        /*0026*/ 	.short	(.L_7 - .L_6)
	.align		4
.L_6:
        /*0028*/ 	.word	index@(_Z24warpSchedule_test_kernel6float4PjS0_Pf)
        /*002c*/ 	.word	0x00000000
.L_7:


//--------------------- .nv.info._Z24warpSchedule_test_kernel6float4PjS0_Pf --------------------------
	.section	.nv.info._Z24warpSchedule_test_kernel6float4PjS0_Pf,"",@"SHT_CUDA_INFO"
	.align	4


	//----- nvinfo : EIATTR_CUDA_API_VERSION
	.align		4
        /*0000*/ 	.byte	0x04, 0x37
        /*0002*/ 	.short	(.L_9 - .L_8)
.L_8:
        /*0004*/ 	.word	0x00000079


	//----- nvinfo : EIATTR_SW2861232_WAR
	.align		4
.L_9:
        /*0008*/ 	.byte	0x01, 0x35
	.zero		2


	//----- nvinfo : EIATTR_PARAM_CBANK
	.align		4
        /*000c*/ 	.byte	0x04, 0x0a
        /*000e*/ 	.short	(.L_11 - .L_10)
	.align		4
.L_10:
        /*0010*/ 	.word	index@(.nv.constant0._Z24warpSchedule_test_kernel6float4PjS0_Pf)
        /*0014*/ 	.short	0x0160
        /*0016*/ 	.short	0x0028


	//----- nvinfo : EIATTR_CBANK_PARAM_SIZE
	.align		4
.L_11:
        /*0018*/ 	.byte	0x03, 0x19
        /*001a*/ 	.short	0x0028


	//----- nvinfo : EIATTR_KPARAM_INFO
	.align		4
        /*001c*/ 	.byte	0x04, 0x17
        /*001e*/ 	.short	(.L_13 - .L_12)
.L_12:
        /*0020*/ 	.word	0x00000000
        /*0024*/ 	.short	0x0003
        /*0026*/ 	.short	0x0020
        /*0028*/ 	.byte	0x00, 0xf0, 0x21, 0x00


	//----- nvinfo : EIATTR_KPARAM_INFO
	.align		4
.L_13:
        /*002c*/ 	.byte	0x04, 0x17
        /*002e*/ 	.short	(.L_15 - .L_14)
.L_14:
        /*0030*/ 	.word	0x00000000
        /*0034*/ 	.short	0x0002
        /*0036*/ 	.short	0x0018
        /*0038*/ 	.byte	0x00, 0xf0, 0x21, 0x00


	//----- nvinfo : EIATTR_KPARAM_INFO
	.align		4
.L_15:
        /*003c*/ 	.byte	0x04, 0x17
        /*003e*/ 	.short	(.L_17 - .L_16)
.L_16:
        /*0040*/ 	.word	0x00000000
        /*0044*/ 	.short	0x0001
        /*0046*/ 	.short	0x0010
        /*0048*/ 	.byte	0x00, 0xf0, 0x21, 0x00


	//----- nvinfo : EIATTR_KPARAM_INFO
	.align		4
.L_17:
        /*004c*/ 	.byte	0x04, 0x17
        /*004e*/ 	.short	(.L_19 - .L_18)
.L_18:
        /*0050*/ 	.word	0x00000000
        /*0054*/ 	.short	0x0000
        /*0056*/ 	.short	0x0000
        /*0058*/ 	.byte	0x00, 0xf0, 0x41, 0x00


	//----- nvinfo : EIATTR_MAXREG_COUNT
	.align		4
.L_19:
        /*005c*/ 	.byte	0x03, 0x1b
        /*005e*/ 	.short	0x00ff


	//----- nvinfo : EIATTR_EXIT_INSTR_OFFSETS
	.align		4
        /*0060*/ 	.byte	0x04, 0x1c
        /*0062*/ 	.short	(.L_21 - .L_20)


	//   ....[0]....
.L_20:
        /*0064*/ 	.word	0x00000110


	//   ....[1]....
        /*0068*/ 	.word	0x000001e0
.L_21:


//--------------------- .nv.constant0._Z24warpSchedule_test_kernel6float4PjS0_Pf --------------------------
	.section	.nv.constant0._Z24warpSchedule_test_kernel6float4PjS0_Pf,"a",@progbits
	.align	4
.nv.constant0._Z24warpSchedule_test_kernel6float4PjS0_Pf:
	.zero		392


//--------------------- .text._Z24warpSchedule_test_kernel6float4PjS0_Pf --------------------------
	.section	.text._Z24warpSchedule_test_kernel6float4PjS0_Pf,"ax",@progbits
	.sectioninfo	@"SHI_REGISTERS=32"
	.align	128
        .global         _Z24warpSchedule_test_kernel6float4PjS0_Pf
        .type           _Z24warpSchedule_test_kernel6float4PjS0_Pf,@function
        .size           _Z24warpSchedule_test_kernel6float4PjS0_Pf,(.L_x_1 - _Z24warpSchedule_test_kernel6float4PjS0_Pf)
        .other          _Z24warpSchedule_test_kernel6float4PjS0_Pf,@"STO_CUDA_ENTRY STV_DEFAULT"
_Z24warpSchedule_test_kernel6float4PjS0_Pf:
.text._Z24warpSchedule_test_kernel6float4PjS0_Pf:
[----:B------:R-:W-:-:S02]  /*0000*/  MOV R1, c[0x0][0x28] ;  /* 0x00000a0000017a02 */ /* 0x000fc40000000f00 */
[----:B------:R-:W-:Y:S01]  /*0010*/  MOV R14, RZ ;  /* 0x000000ff000e7202 */ /* 0x000fe20000000f00 */
[----:B------:R-:W-:Y:S01]  /*0020*/  MOV R15, RZ ;  /* 0x000000ff000f7202 */ /* 0x000fe20000000f00 */
[----:B------:R-:W-:Y:S01]  /*0030*/  MOV R16, 0x3f800000 ;  /* 0x3f80000000107802 */ /* 0x000fe20000000f00 */
[----:B------:R-:W-:Y:S01]  /*0040*/  MOV R17, 0x3f800000 ;  /* 0x3f80000000117802 */ /* 0x000fe20000000f00 */
[----:B------:R-:W-:Y:S01]  /*0050*/  MOV R18, 0x3f800000 ;  /* 0x3f80000000127802 */ /* 0x000fe20000000f00 */
[----:B------:R-:W-:Y:S01]  /*0060*/  MOV R19, 0x3f800000 ;  /* 0x3f80000000137802 */ /* 0x000fe20000000f00 */
[----:B------:R-:W-:-:S05]  /*0070*/  CS2R.32 R11, SR_CLOCKLO ;  /* 0x00000000000b7805 */ /* 0x000fca0000005000 */
[----:B------:R-:W-:Y:S01]  /*0080*/  MOV R9, c[0x0][0x168] ;  /* 0x00005a0000097a02 */ /* 0x000fe20000000f00 */
[----:B------:R-:W0:Y:S01]  /*0090*/  S2R R2, SR_TID.X ;  /* 0x0000000000027919 */ /* 0x000e220000002100 */
[C---:B------:R-:W-:-:S04]  /*00a0*/  FFMA R16, R14, 1, R16 ;  /* 0x3f8000000e107823 */ /* 0x040fc80000000010 */
        /* <DEDUP_REMOVED lines=16382> */
[----:B------:R-:W-:-:S04]  /*40090*/  FFMA R19, R14, 1, R19 ;  /* 0x3f8000000e137823 */ /* 0x000fc80000000013 */
[----:B0-----:R-:W-:-:S06]  /*400a0*/  CS2R.32 R13, SR_CLOCKLO ;  /* 0x00000000000d7805 */ /* 0x001fcc0000005000 */
[----:B------:R-:W-:-:S13]  /*400b0*/  LOP3.LUT P0, RZ, R2, 0x1f, RZ, 0xc0, !PT ;  /* 0x0000001f02ff7812 */ /* 0x000fda000780c0ff */
[----:B------:R-:W-:Y:S05]  /*400c0*/  @P0 EXIT ;  /* 0x000000000000094d */ /* 0x000fea0003800000 */
[----:B------:R-:W0:Y:S01]  /*400d0*/  S2R R3, SR_CTAID.X ;  /* 0x0000000000037919 */ /* 0x000e220000002500 */
[----:B------:R-:W-:Y:S01]  /*400e0*/  SHF.R.S32.HI R0, RZ, 0x5, R2 ;  /* 0x00000005ff007819 */ /* 0x000fe20000011402 */
[----:B------:R-:W-:Y:S01]  /*400f0*/  ULDC.64 UR4, c[0x0][0x118] ;  /* 0x0000460000047ab9 */ /* 0x000fe20000000a00 */
[----:B------:R-:W-:Y:S01]  /*40100*/  MOV R7, 0x4 ;  /* 0x0000000400077802 */ /* 0x000fe20000000f00 */
[----:B0-----:R-:W-:-:S05]  /*40110*/  IMAD R3, R3, c[0x0][0x0], RZ ;  /* 0x0000000003037a24 */ /* 0x001fca00078e02ff */
[----:B------:R-:W-:-:S05]  /*40120*/  LEA.HI.SX32 R0, R3, R0, 0x1b ;  /* 0x0000000003007211 */ /* 0x000fca00078fdaff */
[----:B------:R-:W-:-:S04]  /*40130*/  IMAD.WIDE R2, R0, R7, c[0x0][0x180] ;  /* 0x0000600000027625 */ /* 0x000fc800078e0207 */
[CC--:B------:R-:W-:Y:S01]  /*40140*/  IMAD.WIDE R4, R0.reuse, R7.reuse, c[0x0][0x170] ;  /* 0x00005c0000047625 */ /* 0x0c0fe200078e0207 */
[----:B------:R-:W-:Y:S03]  /*40150*/  STG.E desc[UR4][R2.64], R9 ;  /* 0x0000000902007986 */ /* 0x000fe6200c101904 */
[----:B------:R-:W-:Y:S01]  /*40160*/  IMAD.WIDE R6, R0, R7, c[0x0][0x178] ;  /* 0x00005e0000067625 */ /* 0x000fe200078e0207 */
[----:B------:R-:W-:Y:S04]  /*40170*/  STG.E desc[UR4][R4.64], R11 ;  /* 0x0000000b04007986 */ /* 0x000fe8200c101904 */
[----:B------:R-:W-:Y:S01]  /*40180*/  STG.E desc[UR4][R6.64], R13 ;  /* 0x0000000d06007986 */ /* 0x000fe2200c101904 */
[----:B------:R-:W-:Y:S05]  /*40190*/  EXIT ;  /* 0x000000000000794d */ /* 0x000fea0003800000 */
.L_x_0:
[----:B------:R-:W-:-:S00]  /*401a0*/  BRA `(.L_x_0) ;  /* 0xfffffff000007947 */ /* 0x000fc0000383ffff */
[----:B------:R-:W-:-:S00]  /*401b0*/  NOP ;  /* 0x0000000000007918 */ /* 0x000fc00000000000 */
        /* <DEDUP_REMOVED lines=12> */
.L_x_1:
